	.headerflags	@"EF_CUDA_TEXMODE_UNIFIED EF_CUDA_64BIT_ADDRESS EF_CUDA_ACCELERATORS EF_CUDA_SM90 EF_CUDA_VIRTUAL_SM(EF_CUDA_SM90)"
	.elftype	@"ET_EXEC"


//--------------------- .nv.info                  --------------------------
	.section	.nv.info,"",@"SHT_CUDA_INFO"
	.align	4


	//----- nvinfo : EIATTR_REGCOUNT
	.align		4
        /*0000*/ 	.byte	0x04, 0x2f
        /*0002*/ 	.short	(.L_1 - .L_0)
	.align		4
.L_0:
        /*0004*/ 	.word	index@(triton_poi_fused_convolution_relu_10)
        /*0008*/ 	.word	0x0000004f


	//----- nvinfo : EIATTR_MIN_STACK_SIZE
	.align		4
.L_1:
        /*000c*/ 	.byte	0x04, 0x12
        /*000e*/ 	.short	(.L_3 - .L_2)
	.align		4
.L_2:
        /*0010*/ 	.word	index@(triton_poi_fused_convolution_relu_10)
        /*0014*/ 	.word	0x00000000


	//----- nvinfo : EIATTR_FRAME_SIZE
	.align		4
.L_3:
        /*0018*/ 	.byte	0x04, 0x11
        /*001a*/ 	.short	(.L_5 - .L_4)
	.align		4
.L_4:
        /*001c*/ 	.word	index@(triton_poi_fused_convolution_relu_10)
        /*0020*/ 	.word	0x00000000


	//----- nvinfo : EIATTR_MIN_STACK_SIZE
	.align		4
.L_5:
        /*0024*/ 	.byte	0x04, 0x12
        /*0026*/ 	.short	(.L_7 - .L_6)
	.align		4
.L_6:
        /*0028*/ 	.word	index@(triton_poi_fused_convolution_relu_10)
        /*002c*/ 	.word	0x00000000
.L_7:


//--------------------- .nv.info.triton_poi_fused_convolution_relu_10 --------------------------
	.section	.nv.info.triton_poi_fused_convolution_relu_10,"",@"SHT_CUDA_INFO"
	.sectionflags	@""
	.align	4


	//----- nvinfo : EIATTR_CUDA_API_VERSION
	.align		4
        /*0000*/ 	.byte	0x04, 0x37
        /*0002*/ 	.short	(.L_9 - .L_8)
.L_8:
        /*0004*/ 	.word	0x0000007c


	//----- nvinfo : EIATTR_KPARAM_INFO
	.align		4
.L_9:
        /*0008*/ 	.byte	0x04, 0x17
        /*000a*/ 	.short	(.L_11 - .L_10)
.L_10:
        /*000c*/ 	.word	0x00000000
        /*0010*/ 	.short	0x0005
        /*0012*/ 	.short	0x0024
        /*0014*/ 	.byte	0x00, 0xf0, 0x11, 0x00


	//----- nvinfo : EIATTR_KPARAM_INFO
	.align		4
.L_11:
        /*0018*/ 	.byte	0x04, 0x17
        /*001a*/ 	.short	(.L_13 - .L_12)
.L_12:
        /*001c*/ 	.word	0x00000000
        /*0020*/ 	.short	0x0004
        /*0022*/ 	.short	0x0020
        /*0024*/ 	.byte	0x00, 0xf0, 0x11, 0x00


	//----- nvinfo : EIATTR_KPARAM_INFO
	.align		4
.L_13:
        /*0028*/ 	.byte	0x04, 0x17
        /*002a*/ 	.short	(.L_15 - .L_14)
.L_14:
        /*002c*/ 	.word	0x00000000
        /*0030*/ 	.short	0x0003
        /*0032*/ 	.short	0x0018
        /*0034*/ 	.byte	0x00, 0xf4, 0x21, 0x00


	//----- nvinfo : EIATTR_KPARAM_INFO
	.align		4
.L_15:
        /*0038*/ 	.byte	0x04, 0x17
        /*003a*/ 	.short	(.L_17 - .L_16)
.L_16:
        /*003c*/ 	.word	0x00000000
        /*0040*/ 	.short	0x0002
        /*0042*/ 	.short	0x0010
        /*0044*/ 	.byte	0x00, 0xf4, 0x21, 0x00


	//----- nvinfo : EIATTR_KPARAM_INFO
	.align		4
.L_17:
        /*0048*/ 	.byte	0x04, 0x17
        /*004a*/ 	.short	(.L_19 - .L_18)
.L_18:
        /*004c*/ 	.word	0x00000000
        /*0050*/ 	.short	0x0001
        /*0052*/ 	.short	0x0008
        /*0054*/ 	.byte	0x00, 0xf4, 0x21, 0x00


	//----- nvinfo : EIATTR_KPARAM_INFO
	.align		4
.L_19:
        /*0058*/ 	.byte	0x04, 0x17
        /*005a*/ 	.short	(.L_21 - .L_20)
.L_20:
        /*005c*/ 	.word	0x00000000
        /*0060*/ 	.short	0x0000
        /*0062*/ 	.short	0x0000
        /*0064*/ 	.byte	0x00, 0xf4, 0x21, 0x00


	//----- nvinfo : EIATTR_SPARSE_MMA_MASK
	.align		4
.L_21:
        /*0068*/ 	.byte	0x03, 0x50
        /*006a*/ 	.short	0x0000


	//----- nvinfo : EIATTR_MAXREG_COUNT
	.align		4
        /*006c*/ 	.byte	0x03, 0x1b
        /*006e*/ 	.short	0x00ff


	//----- nvinfo : EIATTR_EXIT_INSTR_OFFSETS
	.align		4
        /*0070*/ 	.byte	0x04, 0x1c
        /*0072*/ 	.short	(.L_23 - .L_22)


	//   ....[0]....
.L_22:
        /*0074*/ 	.word	0x00002010


	//   ....[1]....
        /*0078*/ 	.word	0x00002030


	//----- nvinfo : EIATTR_REQNTID
	.align		4
.L_23:
        /*007c*/ 	.byte	0x04, 0x10
        /*007e*/ 	.short	(.L_25 - .L_24)
.L_24:
        /*0080*/ 	.word	0x00000100
        /*0084*/ 	.word	0x00000001
        /*0088*/ 	.word	0x00000001


	//----- nvinfo : EIATTR_CBANK_PARAM_SIZE
	.align		4
.L_25:
        /*008c*/ 	.byte	0x03, 0x19
        /*008e*/ 	.short	0x0028


	//----- nvinfo : EIATTR_PARAM_CBANK
	.align		4
        /*0090*/ 	.byte	0x04, 0x0a
        /*0092*/ 	.short	(.L_27 - .L_26)
	.align		4
.L_26:
        /*0094*/ 	.word	index@(.nv.constant0.triton_poi_fused_convolution_relu_10)
        /*0098*/ 	.short	0x0210
        /*009a*/ 	.short	0x0028


	//----- nvinfo : EIATTR_SW_WAR
	.align		4
.L_27:
        /*009c*/ 	.byte	0x04, 0x36
        /*009e*/ 	.short	(.L_29 - .L_28)
.L_28:
        /*00a0*/ 	.word	0x00000008
.L_29:


//--------------------- .nv.callgraph             --------------------------
	.section	.nv.callgraph,"",@"SHT_CUDA_CALLGRAPH"
	.align	4
	.sectionentsize	8
	.align		4
        /*0000*/ 	.word	0x00000000
	.align		4
        /*0004*/ 	.word	0xffffffff
	.align		4
        /*0008*/ 	.word	0x00000000
	.align		4
        /*000c*/ 	.word	0xfffffffe
	.align		4
        /*0010*/ 	.word	0x00000000
	.align		4
        /*0014*/ 	.word	0xfffffffd
	.align		4
        /*0018*/ 	.word	0x00000000
	.align		4
        /*001c*/ 	.word	0xfffffffc


//--------------------- .text.triton_poi_fused_convolution_relu_10 --------------------------
	.section	.text.triton_poi_fused_convolution_relu_10,"ax",@progbits
	.sectionflags	@"SHF_BARRIERS=1"
	.align	128
        .global         triton_poi_fused_convolution_relu_10
        .type           triton_poi_fused_convolution_relu_10,@function
        .size           triton_poi_fused_convolution_relu_10,(.L_x_1 - triton_poi_fused_convolution_relu_10)
        .other          triton_poi_fused_convolution_relu_10,@"STO_CUDA_ENTRY STV_DEFAULT"
triton_poi_fused_convolution_relu_10:
.text.triton_poi_fused_convolution_relu_10:
[----:B------:R-:W0:Y:S01]  /*0000*/  LDC R1, c[0x0][0x28] ;  /* 0x00000a00ff017b82 */ /* 0x000e220000000800 */
[----:B------:R-:W1:Y:S07]  /*0010*/  S2R R69, SR_TID.X ;  /* 0x0000000000457919 */ /* 0x000e6e0000002100 */
[----:B------:R-:W2:Y:S01]  /*0020*/  LDC.64 R28, c[0x0][0x210] ;  /* 0x00008400ff1c7b82 */ /* 0x000ea20000000a00 */
[----:B------:R-:W-:Y:S02]  /*0030*/  CS2R R16, SRZ ;  /* 0x0000000000107805 */ /* 0x000fe4000001ff00 */
[----:B------:R-:W-:Y:S01]  /*0040*/  CS2R R18, SRZ ;  /* 0x0000000000127805 */ /* 0x000fe2000001ff00 */
[----:B------:R-:W3:Y:S01]  /*0050*/  S2R R2, SR_CTAID.Y ;  /* 0x0000000000027919 */ /* 0x000ee20000002600 */
[----:B------:R-:W-:-:S02]  /*0060*/  CS2R R12, SRZ ;  /* 0x00000000000c7805 */ /* 0x000fc4000001ff00 */
[----:B------:R-:W-:Y:S01]  /*0070*/  CS2R R14, SRZ ;  /* 0x00000000000e7805 */ /* 0x000fe2000001ff00 */
[----:B------:R-:W-:Y:S01]  /*0080*/  ULDC.64 UR6, c[0x0][0x208] ;  /* 0x0000820000067ab9 */ /* 0x000fe20000000a00 */
[----:B------:R-:W4:Y:S01]  /*0090*/  S2R R27, SR_CTAID.X ;  /* 0x00000000001b7919 */ /* 0x000f220000002500 */
[----:B-1----:R-:W-:Y:S01]  /*00a0*/  IMAD.SHL.U32 R39, R69, 0x4, RZ ;  /* 0x0000000445277824 */ /* 0x002fe200078e00ff */
[----:B------:R-:W-:-:S04]  /*00b0*/  SHF.R.U32.HI R30, RZ, 0x6, R69 ;  /* 0x00000006ff1e7819 */ /* 0x000fc80000011645 */
[----:B------:R-:W-:Y:S02]  /*00c0*/  LOP3.LUT R39, R39, 0xfc, RZ, 0xc0, !PT ;  /* 0x000000fc27277812 */ /* 0x000fe400078ec0ff */
[----:B------:R-:W-:Y:S01]  /*00d0*/  SGXT.U32 R30, R30, 0x2 ;  /* 0x000000021e1e781a */ /* 0x000fe20000000000 */
[----:B----4-:R-:W-:Y:S01]  /*00e0*/  IMAD.SHL.U32 R27, R27, 0x10, RZ ;  /* 0x000000101b1b7824 */ /* 0x010fe200078e00ff */
[----:B---3--:R-:W-:-:S04]  /*00f0*/  PRMT R0, R39, 0x6540, R2 ;  /* 0x0000654027007816 */ /* 0x008fc80000000002 */
[C---:B------:R-:W-:Y:S01]  /*0100*/  ISETP.GE.AND P0, PT, R0.reuse, 0x600, PT ;  /* 0x000006000000780c */ /* 0x040fe20003f06270 */
[----:B------:R-:W-:Y:S01]  /*0110*/  IMAD.HI R3, R0, 0x2aaaaaab, RZ ;  /* 0x2aaaaaab00037827 */ /* 0x000fe200078e02ff */
[----:B------:R-:W-:-:S04]  /*0120*/  LOP3.LUT R26, R27, R30, RZ, 0xfc, !PT ;  /* 0x0000001e1b1a7212 */ /* 0x000fc800078efcff */
[----:B------:R-:W-:Y:S02]  /*0130*/  SHF.R.U32.HI R4, RZ, 0x1f, R3 ;  /* 0x0000001fff047819 */ /* 0x000fe40000011603 */
[----:B------:R-:W-:Y:S02]  /*0140*/  ISETP.LT.AND P4, PT, R26, 0x9, !P0 ;  /* 0x000000091a00780c */ /* 0x000fe40004781270 */
[----:B------:R-:W-:-:S05]  /*0150*/  LEA.HI.SX32 R3, R3, R4, 0x1a ;  /* 0x0000000403037211 */ /* 0x000fca00078fd2ff */
[----:B------:R-:W-:Y:S01]  /*0160*/  IMAD R4, R3, -0x180, R0 ;  /* 0xfffffe8003047824 */ /* 0x000fe200078e0200 */
[----:B------:R-:W-:-:S03]  /*0170*/  LOP3.LUT R0, R27, 0x4, R30, 0xfe, !PT ;  /* 0x000000041b007812 */ /* 0x000fc600078efe1e */
[----:B------:R-:W-:Y:S01]  /*0180*/  IMAD R3, R3, 0xd80, R4 ;  /* 0x00000d8003037824 */ /* 0x000fe200078e0204 */
[----:B------:R-:W-:-:S03]  /*0190*/  ISETP.LT.AND P3, PT, R0, 0x9, !P0 ;  /* 0x000000090000780c */ /* 0x000fc60004761270 */
[----:B------:R-:W-:Y:S01]  /*01a0*/  IMAD R26, R26, 0x180, R3 ;  /* 0x000001801a1a7824 */ /* 0x000fe200078e0203 */
[----:B------:R-:W-:-:S03]  /*01b0*/  LOP3.LUT R3, R27, 0x8, R30, 0xfe, !PT ;  /* 0x000000081b037812 */ /* 0x000fc600078efe1e */
[C---:B------:R-:W-:Y:S01]  /*01c0*/  VIADD R0, R26.reuse, 0x600 ;  /* 0x000006001a007836 */ /* 0x040fe20000000000 */
[----:B------:R-:W-:Y:S01]  /*01d0*/  ISETP.LT.AND P2, PT, R3, 0x9, !P0 ;  /* 0x000000090300780c */ /* 0x000fe20004741270 */
[----:B--2---:R-:W-:Y:S01]  /*01e0*/  IMAD.WIDE R10, R26, 0x4, R28 ;  /* 0x000000041a0a7825 */ /* 0x004fe200078e021c */
[----:B------:R-:W-:-:S03]  /*01f0*/  ISETP.LT.AND P0, PT, R27, RZ, !P0 ;  /* 0x000000ff1b00720c */ /* 0x000fc60004701270 */
[--C-:B------:R-:W-:Y:S01]  /*0200*/  IMAD.WIDE R20, R0, 0x4, R28.reuse ;  /* 0x0000000400147825 */ /* 0x100fe200078e021c */
[----:B------:R1:W2:Y:S03]  /*0210*/  @P4 LDG.E.EL.128 R16, desc[UR6][R10.64] ;  /* 0x000000060a104981 */ /* 0x0002a6000c2e1d00 */
[C---:B------:R-:W-:Y:S01]  /*0220*/  VIADD R25, R26.reuse, 0xc00 ;  /* 0x00000c001a197836 */ /* 0x040fe20000000000 */
[----:B------:R-:W-:Y:S02]  /*0230*/  CS2R R4, SRZ ;  /* 0x0000000000047805 */ /* 0x000fe4000001ff00 */
[----:B------:R-:W-:Y:S01]  /*0240*/  CS2R R6, SRZ ;  /* 0x0000000000067805 */ /* 0x000fe2000001ff00 */
[----:B------:R-:W-:Y:S01]  /*0250*/  VIADD R24, R26, 0x1200 ;  /* 0x000012001a187836 */ /* 0x000fe20000000000 */
[----:B------:R3:W4:Y:S01]  /*0260*/  @P3 LDG.E.EL.128 R12, desc[UR6][R20.64] ;  /* 0x00000006140c3981 */ /* 0x000722000c2e1d00 */
[----:B------:R-:W-:Y:S01]  /*0270*/  IMAD.WIDE R22, R25, 0x4, R28 ;  /* 0x0000000419167825 */ /* 0x000fe200078e021c */
[----:B------:R-:W-:-:S02]  /*0280*/  CS2R R8, SRZ ;  /* 0x0000000000087805 */ /* 0x000fc4000001ff00 */
[----:B-1----:R-:W-:Y:S02]  /*0290*/  CS2R R10, SRZ ;  /* 0x00000000000a7805 */ /* 0x002fe4000001ff00 */
[----:B------:R-:W5:Y:S01]  /*02a0*/  @P2 LDG.E.EL.128 R4, desc[UR6][R22.64] ;  /* 0x0000000616042981 */ /* 0x000f62000c2e1d00 */
[----:B---3--:R-:W-:Y:S01]  /*02b0*/  IMAD.WIDE R20, R24, 0x4, R28 ;  /* 0x0000000418147825 */ /* 0x008fe200078e021c */
[----:B------:R-:W1:Y:S04]  /*02c0*/  S2UR UR5, SR_CgaCtaId ;  /* 0x00000000000579c3 */ /* 0x000e680000008800 */
[----:B------:R3:W5:Y:S01]  /*02d0*/  @P0 LDG.E.EL.128 R8, desc[UR6][R20.64] ;  /* 0x0000000614080981 */ /* 0x000762000c2e1d00 */
[C---:B------:R-:W-:Y:S01]  /*02e0*/  PRMT R3, R69.reuse, 0x6540, R2 ;  /* 0x0000654045037816 */ /* 0x040fe20000000002 */
[----:B------:R-:W-:Y:S01]  /*02f0*/  IMAD.SHL.U32 R33, R69, 0x40, RZ ;  /* 0x0000004045217824 */ /* 0x000fe200078e00ff */
[----:B------:R-:W-:Y:S01]  /*0300*/  UMOV UR4, 0x400 ;  /* 0x0000040000047882 */ /* 0x000fe20000000000 */
[----:B------:R-:W3:Y:S02]  /*0310*/  LDC.64 R28, c[0x0][0x218] ;  /* 0x00008600ff1c7b82 */ /* 0x000ee40000000a00 */
[----:B------:R-:W-:-:S05]  /*0320*/  IMAD.HI R31, R3, 0x2aaaaaab, RZ ;  /* 0x2aaaaaab031f7827 */ /* 0x000fca00078e02ff */
[----:B------:R-:W-:Y:S02]  /*0330*/  SHF.R.U32.HI R32, RZ, 0x1f, R31 ;  /* 0x0000001fff207819 */ /* 0x000fe4000001161f */
[----:B------:R-:W-:Y:S02]  /*0340*/  LOP3.LUT R33, R33, 0xfc0, RZ, 0xc0, !PT ;  /* 0x00000fc021217812 */ /* 0x000fe400078ec0ff */
[----:B------:R-:W-:Y:S02]  /*0350*/  LEA.HI R32, R31, R32, RZ, 0x1a ;  /* 0x000000201f207211 */ /* 0x000fe400078fd0ff */
[----:B------:R-:W-:Y:S01]  /*0360*/  ISETP.GE.AND P1, PT, R3, 0x600, PT ;  /* 0x000006000300780c */ /* 0x000fe20003f26270 */
[----:B-1----:R-:W-:Y:S02]  /*0370*/  UPRMT UR4, UR5, 0x654, UR4 ;  /* 0x0000065405047896 */ /* 0x002fe40008000004 */
[----:B0--3--:R-:W-:Y:S01]  /*0380*/  IMAD R21, R32, -0x180, R3 ;  /* 0xfffffe8020157824 */ /* 0x009fe200078e0203 */
[----:B------:R-:W-:-:S02]  /*0390*/  LOP3.LUT R3, R33, 0x10, RZ, 0xfc, !PT ;  /* 0x0000001021037812 */ /* 0x000fc400078efcff */
[C---:B------:R-:W-:Y:S02]  /*03a0*/  LOP3.LUT R20, R33.reuse, 0x20, RZ, 0xfc, !PT ;  /* 0x0000002021147812 */ /* 0x040fe400078efcff */
[C---:B------:R-:W-:Y:S02]  /*03b0*/  LOP3.LUT R30, R33.reuse, R30, RZ, 0xfc, !PT ;  /* 0x0000001e211e7212 */ /* 0x040fe400078efcff */
[C---:B------:R-:W-:Y:S02]  /*03c0*/  LOP3.LUT R22, R33.reuse, 0x30, RZ, 0xfc, !PT ;  /* 0x0000003021167812 */ /* 0x040fe400078efcff */
[----:B------:R-:W-:Y:S02]  /*03d0*/  LEA.HI R33, R33, UR4, RZ, 0x1e ;  /* 0x0000000421217c11 */ /* 0x000fe4000f8ff0ff */
[----:B------:R-:W-:Y:S02]  /*03e0*/  LEA.HI R3, R3, UR4, RZ, 0x1e ;  /* 0x0000000403037c11 */ /* 0x000fe4000f8ff0ff */
[----:B------:R-:W-:-:S02]  /*03f0*/  LEA.HI R23, R20, UR4, RZ, 0x1e ;  /* 0x0000000414177c11 */ /* 0x000fc4000f8ff0ff */
[----:B------:R-:W-:Y:S01]  /*0400*/  LEA.HI R31, R22, UR4, RZ, 0x1e ;  /* 0x00000004161f7c11 */ /* 0x000fe2000f8ff0ff */
[C---:B------:R-:W-:Y:S02]  /*0410*/  IMAD R33, R30.reuse, 0x4, R33 ;  /* 0x000000041e217824 */ /* 0x040fe400078e0221 */
[C---:B------:R-:W-:Y:S02]  /*0420*/  IMAD R22, R30.reuse, 0x4, R3 ;  /* 0x000000041e167824 */ /* 0x040fe400078e0203 */
[C---:B------:R-:W-:Y:S02]  /*0430*/  IMAD R23, R30.reuse, 0x4, R23 ;  /* 0x000000041e177824 */ /* 0x040fe400078e0217 */
[----:B------:R-:W-:Y:S02]  /*0440*/  IMAD R30, R30, 0x4, R31 ;  /* 0x000000041e1e7824 */ /* 0x000fe400078e021f */
[----:B------:R-:W-:Y:S02]  /*0450*/  IMAD.MOV.U32 R71, RZ, RZ, RZ ;  /* 0x000000ffff477224 */ /* 0x000fe400078e00ff */
[----:B------:R-:W-:Y:S01]  /*0460*/  IMAD.WIDE R20, R21, 0x4, R28 ;  /* 0x0000000415147825 */ /* 0x000fe200078e021c */
[----:B--2---:R-:W-:Y:S04]  /*0470*/  STS [R33], R16 ;  /* 0x0000001021007388 */ /* 0x004fe80000000800 */
[----:B------:R-:W-:Y:S04]  /*0480*/  STS [R22+0x40], R17 ;  /* 0x0000401116007388 */ /* 0x000fe80000000800 */
[----:B------:R-:W-:Y:S04]  /*0490*/  STS [R23+0x80], R18 ;  /* 0x0000801217007388 */ /* 0x000fe80000000800 */
[----:B------:R-:W-:Y:S04]  /*04a0*/  STS [R30+0xc0], R19 ;  /* 0x0000c0131e007388 */ /* 0x000fe80000000800 */
[----:B----4-:R-:W-:Y:S04]  /*04b0*/  STS [R33+0x10], R12 ;  /* 0x0000100c21007388 */ /* 0x010fe80000000800 */
[----:B------:R-:W-:Y:S04]  /*04c0*/  STS [R22+0x50], R13 ;  /* 0x0000500d16007388 */ /* 0x000fe80000000800 */
[----:B------:R-:W-:Y:S04]  /*04d0*/  STS [R23+0x90], R14 ;  /* 0x0000900e17007388 */ /* 0x000fe80000000800 */
[----:B------:R-:W-:Y:S04]  /*04e0*/  STS [R30+0xd0], R15 ;  /* 0x0000d00f1e007388 */ /* 0x000fe80000000800 */
[----:B-----5:R-:W-:Y:S04]  /*04f0*/  STS [R33+0x20], R4 ;  /* 0x0000200421007388 */ /* 0x020fe80000000800 */
[----:B------:R-:W-:Y:S04]  /*0500*/  STS [R22+0x60], R5 ;  /* 0x0000600516007388 */ /* 0x000fe80000000800 */
[----:B------:R-:W-:Y:S04]  /*0510*/  STS [R23+0xa0], R6 ;  /* 0x0000a00617007388 */ /* 0x000fe80000000800 */
[----:B------:R-:W-:Y:S04]  /*0520*/  STS [R30+0xe0], R7 ;  /* 0x0000e0071e007388 */ /* 0x000fe80000000800 */
[----:B------:R-:W-:Y:S04]  /*0530*/  STS [R33+0x30], R8 ;  /* 0x0000300821007388 */ /* 0x000fe80000000800 */
[----:B------:R-:W-:Y:S04]  /*0540*/  STS [R22+0x70], R9 ;  /* 0x0000700916007388 */ /* 0x000fe80000000800 */
[----:B------:R0:W-:Y:S04]  /*0550*/  STS [R23+0xb0], R10 ;  /* 0x0000b00a17007388 */ /* 0x0001e80000000800 */
[----:B------:R1:W-:Y:S01]  /*0560*/  STS [R30+0xf0], R11 ;  /* 0x0000f00b1e007388 */ /* 0x0003e20000000800 */
[----:B------:R-:W-:Y:S06]  /*0570*/  BAR.SYNC.DEFER_BLOCKING 0x0 ;  /* 0x0000000000007b1d */ /* 0x000fec0000010000 */
[----:B------:R2:W3:Y:S01]  /*0580*/  @!P1 LDG.E.EL R71, desc[UR6][R20.64] ;  /* 0x0000000614479981 */ /* 0x0004e2000c2e1900 */
[----:B------:R-:W-:-:S02]  /*0590*/  SHF.R.U32.HI R3, RZ, 0x4, R69 ;  /* 0x00000004ff037819 */ /* 0x000fc40000011645 */
[----:B------:R-:W-:Y:S02]  /*05a0*/  SHF.R.U32.HI R28, RZ, 0x2, R69 ;  /* 0x00000002ff1c7819 */ /* 0x000fe40000011645 */
[----:B------:R-:W-:Y:S02]  /*05b0*/  LOP3.LUT R27, R27, 0xf, R69, 0xf8, !PT ;  /* 0x0000000f1b1b7812 */ /* 0x000fe400078ef845 */
[----:B------:R-:W-:-:S04]  /*05c0*/  LOP3.LUT R69, R69, 0xff, RZ, 0xc0, !PT ;  /* 0x000000ff45457812 */ /* 0x000fc800078ec0ff */
[C---:B0-----:R-:W-:Y:S02]  /*05d0*/  LOP3.LUT R23, R69.reuse, 0x200, RZ, 0xfc, !PT ;  /* 0x0000020045177812 */ /* 0x041fe400078efcff */
[C---:B------:R-:W-:Y:S02]  /*05e0*/  LOP3.LUT R29, R69.reuse, 0x300, RZ, 0xfc, !PT ;  /* 0x00000300451d7812 */ /* 0x040fe400078efcff */
[C---:B------:R-:W-:Y:S02]  /*05f0*/  LOP3.LUT R37, R69.reuse, 0x900, RZ, 0xfc, !PT ;  /* 0x0000090045257812 */ /* 0x040fe400078efcff */
[C---:B------:R-:W-:Y:S02]  /*0600*/  LOP3.LUT R41, R69.reuse, 0xa00, RZ, 0xfc, !PT ;  /* 0x00000a0045297812 */ /* 0x040fe400078efcff */
[C---:B------:R-:W-:Y:S02]  /*0610*/  LOP3.LUT R43, R69.reuse, 0xb00, RZ, 0xfc, !PT ;  /* 0x00000b00452b7812 */ /* 0x040fe400078efcff */
[----:B------:R-:W-:-:S02]  /*0620*/  LOP3.LUT R45, R69, 0xc00, RZ, 0xfc, !PT ;  /* 0x00000c00452d7812 */ /* 0x000fc400078efcff */
[C---:B------:R-:W-:Y:S02]  /*0630*/  LOP3.LUT R47, R69.reuse, 0xd00, RZ, 0xfc, !PT ;  /* 0x00000d00452f7812 */ /* 0x040fe400078efcff */
[C---:B------:R-:W-:Y:S02]  /*0640*/  LOP3.LUT R51, R69.reuse, 0xf00, RZ, 0xfc, !PT ;  /* 0x00000f0045337812 */ /* 0x040fe400078efcff */
[C---:B------:R-:W-:Y:S02]  /*0650*/  LOP3.LUT R22, R69.reuse, 0x100, RZ, 0xfc, !PT ;  /* 0x0000010045167812 */ /* 0x040fe400078efcff */
[C---:B--2---:R-:W-:Y:S02]  /*0660*/  LOP3.LUT R21, R69.reuse, 0x400, RZ, 0xfc, !PT ;  /* 0x0000040045157812 */ /* 0x044fe400078efcff */
[C---:B-1----:R-:W-:Y:S02]  /*0670*/  LOP3.LUT R30, R69.reuse, 0x500, RZ, 0xfc, !PT ;  /* 0x00000500451e7812 */ /* 0x042fe400078efcff */
[----:B------:R-:W-:-:S02]  /*0680*/  LOP3.LUT R31, R69, 0x600, RZ, 0xfc, !PT ;  /* 0x00000600451f7812 */ /* 0x000fc400078efcff */
[C---:B------:R-:W-:Y:S02]  /*0690*/  LOP3.LUT R33, R69.reuse, 0x700, RZ, 0xfc, !PT ;  /* 0x0000070045217812 */ /* 0x040fe400078efcff */
[C---:B------:R-:W-:Y:S02]  /*06a0*/  LOP3.LUT R35, R69.reuse, 0x800, RZ, 0xfc, !PT ;  /* 0x0000080045237812 */ /* 0x040fe400078efcff */
[----:B------:R-:W-:Y:S02]  /*06b0*/  LOP3.LUT R49, R69, 0xe00, RZ, 0xfc, !PT ;  /* 0x00000e0045317812 */ /* 0x000fe400078efcff */
[----:B------:R-:W-:Y:S02]  /*06c0*/  LOP3.LUT R28, R28, 0x3c, RZ, 0xc0, !PT ;  /* 0x0000003c1c1c7812 */ /* 0x000fe400078ec0ff */
[----:B------:R-:W-:Y:S02]  /*06d0*/  SHF.R.U32.HI R23, RZ, 0x2, R23 ;  /* 0x00000002ff177819 */ /* 0x000fe40000011617 */
[----:B------:R-:W-:-:S02]  /*06e0*/  SHF.R.U32.HI R29, RZ, 0x2, R29 ;  /* 0x00000002ff1d7819 */ /* 0x000fc4000001161d */
[----:B------:R-:W-:Y:S02]  /*06f0*/  SHF.R.U32.HI R40, RZ, 0x2, R37 ;  /* 0x00000002ff287819 */ /* 0x000fe40000011625 */
[----:B------:R-:W-:Y:S02]  /*0700*/  SHF.R.U32.HI R42, RZ, 0x2, R41 ;  /* 0x00000002ff2a7819 */ /* 0x000fe40000011629 */
[----:B------:R-:W-:Y:S02]  /*0710*/  SHF.R.U32.HI R44, RZ, 0x2, R43 ;  /* 0x00000002ff2c7819 */ /* 0x000fe4000001162b */
[----:B------:R-:W-:Y:S02]  /*0720*/  SHF.R.U32.HI R46, RZ, 0x2, R45 ;  /* 0x00000002ff2e7819 */ /* 0x000fe4000001162d */
        /* <DEDUP_REMOVED lines=8> */
[----:B------:R-:W-:Y:S01]  /*07b0*/  SHF.R.U32.HI R50, RZ, 0x2, R49 ;  /* 0x00000002ff327819 */ /* 0x000fe20000011631 */
[----:B------:R-:W-:Y:S01]  /*07c0*/  VIADD R28, R28, UR4 ;  /* 0x000000041c1c7c36 */ /* 0x000fe20008000000 */
[----:B------:R-:W-:Y:S02]  /*07d0*/  LOP3.LUT R23, R23, 0xbc, RZ, 0xc0, !PT ;  /* 0x000000bc17177812 */ /* 0x000fe400078ec0ff */
[----:B------:R-:W-:Y:S02]  /*07e0*/  LOP3.LUT R29, R29, 0xfc, RZ, 0xc0, !PT ;  /* 0x000000fc1d1d7812 */ /* 0x000fe400078ec0ff */
[----:B------:R-:W-:Y:S02]  /*07f0*/  LOP3.LUT R41, R40, 0x27c, RZ, 0xc0, !PT ;  /* 0x0000027c28297812 */ /* 0x000fe400078ec0ff */
[----:B------:R-:W-:Y:S02]  /*0800*/  LOP3.LUT R43, R42, 0x2bc, RZ, 0xc0, !PT ;  /* 0x000002bc2a2b7812 */ /* 0x000fe400078ec0ff */
[----:B------:R-:W-:-:S02]  /*0810*/  LOP3.LUT R45, R44, 0x2fc, RZ, 0xc0, !PT ;  /* 0x000002fc2c2d7812 */ /* 0x000fc400078ec0ff */
[----:B------:R-:W-:Y:S02]  /*0820*/  LOP3.LUT R47, R46, 0x33c, RZ, 0xc0, !PT ;  /* 0x0000033c2e2f7812 */ /* 0x000fe400078ec0ff */
        /* <DEDUP_REMOVED lines=8> */
[----:B------:R-:W-:Y:S01]  /*08b0*/  LOP3.LUT R51, R50, 0x3bc, RZ, 0xc0, !PT ;  /* 0x000003bc32337812 */ /* 0x000fe200078ec0ff */
[----:B------:R-:W-:Y:S02]  /*08c0*/  IMAD R67, R69, 0x4, R28 ;  /* 0x0000000445437824 */ /* 0x000fe400078e021c */
[----:B------:R-:W-:Y:S02]  /*08d0*/  VIADD R28, R23, UR4 ;  /* 0x00000004171c7c36 */ /* 0x000fe40008000000 */
[----:B------:R-:W-:-:S02]  /*08e0*/  VIADD R30, R29, UR4 ;  /* 0x000000041d1e7c36 */ /* 0x000fc40008000000 */
[----:B------:R-:W-:Y:S01]  /*08f0*/  VIADD R44, R41, UR4 ;  /* 0x00000004292c7c36 */ /* 0x000fe20008000000 */
[----:B------:R-:W-:Y:S01]  /*0900*/  LDS R67, [R67] ;  /* 0x0000000043437984 */ /* 0x000fe20000000800 */
[----:B------:R-:W-:Y:S02]  /*0910*/  VIADD R46, R43, UR4 ;  /* 0x000000042b2e7c36 */ /* 0x000fe40008000000 */
[----:B------:R-:W-:Y:S02]  /*0920*/  VIADD R48, R45, UR4 ;  /* 0x000000042d307c36 */ /* 0x000fe40008000000 */
[----:B------:R-:W-:Y:S02]  /*0930*/  VIADD R50, R47, UR4 ;  /* 0x000000042f327c36 */ /* 0x000fe40008000000 */
[----:B------:R-:W-:Y:S02]  /*0940*/  VIADD R52, R49, UR4 ;  /* 0x0000000431347c36 */ /* 0x000fe40008000000 */
[----:B------:R-:W-:-:S02]  /*0950*/  VIADD R56, R53, UR4 ;  /* 0x0000000435387c36 */ /* 0x000fc40008000000 */
[----:B------:R-:W-:Y:S02]  /*0960*/  VIADD R22, R22, UR4 ;  /* 0x0000000416167c36 */ /* 0x000fe40008000000 */
[----:B------:R-:W-:Y:S02]  /*0970*/  VIADD R32, R21, UR4 ;  /* 0x0000000415207c36 */ /* 0x000fe40008000000 */
[----:B------:R-:W-:Y:S02]  /*0980*/  VIADD R34, R31, UR4 ;  /* 0x000000041f227c36 */ /* 0x000fe40008000000 */
[----:B------:R-:W-:Y:S02]  /*0990*/  VIADD R36, R33, UR4 ;  /* 0x0000000421247c36 */ /* 0x000fe40008000000 */
[----:B------:R-:W-:Y:S02]  /*09a0*/  VIADD R40, R35, UR4 ;  /* 0x0000000423287c36 */ /* 0x000fe40008000000 */
[----:B------:R-:W-:-:S02]  /*09b0*/  VIADD R42, R37, UR4 ;  /* 0x00000004252a7c36 */ /* 0x000fc40008000000 */
[----:B------:R-:W-:Y:S02]  /*09c0*/  VIADD R54, R51, UR4 ;  /* 0x0000000433367c36 */ /* 0x000fe40008000000 */
[C---:B------:R-:W-:Y:S02]  /*09d0*/  IMAD R59, R69.reuse, 0x4, R28 ;  /* 0x00000004453b7824 */ /* 0x040fe400078e021c */
[C---:B------:R-:W-:Y:S02]  /*09e0*/  IMAD R30, R69.reuse, 0x4, R30 ;  /* 0x00000004451e7824 */ /* 0x040fe400078e021e */
[C---:B------:R-:W-:Y:S02]  /*09f0*/  IMAD R43, R69.reuse, 0x4, R44 ;  /* 0x00000004452b7824 */ /* 0x040fe400078e022c */
[C---:B------:R-:W-:Y:S01]  /*0a00*/  IMAD R41, R69.reuse, 0x4, R46 ;  /* 0x0000000445297824 */ /* 0x040fe200078e022e */
[----:B------:R-:W-:Y:S01]  /*0a10*/  LDS R55, [R30+0xc00] ;  /* 0x000c00001e377984 */ /* 0x000fe20000000800 */
[----:B------:R-:W-:-:S02]  /*0a20*/  IMAD R37, R69, 0x4, R48 ;  /* 0x0000000445257824 */ /* 0x000fc400078e0230 */
[C---:B------:R-:W-:Y:S01]  /*0a30*/  IMAD R28, R69.reuse, 0x4, R50 ;  /* 0x00000004451c7824 */ /* 0x040fe200078e0232 */
[----:B------:R-:W-:Y:S01]  /*0a40*/  LDS R59, [R59+0x800] ;  /* 0x000800003b3b7984 */ /* 0x000fe20000000800 */
[C---:B------:R-:W-:Y:S02]  /*0a50*/  IMAD R29, R69.reuse, 0x4, R52 ;  /* 0x00000004451d7824 */ /* 0x040fe400078e0234 */
[C---:B------:R-:W-:Y:S01]  /*0a60*/  IMAD R31, R69.reuse, 0x4, R56 ;  /* 0x00000004451f7824 */ /* 0x040fe200078e0238 */
[----:B------:R-:W-:Y:S01]  /*0a70*/  LDS R43, [R43+0x2400] ;  /* 0x002400002b2b7984 */ /* 0x000fe20000000800 */
        /* <DEDUP_REMOVED lines=9> */
[----:B------:R-:W-:-:S03]  /*0b10*/  IMAD R54, R69, 0x4, R54 ;  /* 0x0000000445367824 */ /* 0x000fc600078e0236 */
[----:B------:R-:W-:Y:S04]  /*0b20*/  LDS R51, [R34+0x1400] ;  /* 0x0014000022337984 */ /* 0x000fe80000000800 */
[----:B------:R-:W-:Y:S04]  /*0b30*/  LDS R49, [R36+0x1800] ;  /* 0x0018000024317984 */ /* 0x000fe80000000800 */
[----:B------:R-:W-:Y:S04]  /*0b40*/  LDS R47, [R40+0x1c00] ;  /* 0x001c0000282f7984 */ /* 0x000fe80000000800 */
[----:B------:R-:W-:Y:S04]  /*0b50*/  LDS R44, [R42+0x2000] ;  /* 0x002000002a2c7984 */ /* 0x000fe80000000800 */
[----:B------:R-:W-:Y:S04]  /*0b60*/  LDS R37, [R37+0x2c00] ;  /* 0x002c000025257984 */ /* 0x000fe80000000800 */
[----:B------:R-:W-:Y:S04]  /*0b70*/  LDS R28, [R28+0x3000] ;  /* 0x003000001c1c7984 */ /* 0x000fe80000000800 */
[----:B------:R-:W-:Y:S04]  /*0b80*/  LDS R29, [R29+0x3400] ;  /* 0x003400001d1d7984 */ /* 0x000fe80000000800 */
[----:B------:R0:W-:Y:S04]  /*0b90*/  LDS R30, [R54+0x3800] ;  /* 0x00380000361e7984 */ /* 0x0001e80000000800 */
[----:B------:R-:W-:Y:S01]  /*0ba0*/  LDS R31, [R31+0x3c00] ;  /* 0x003c00001f1f7984 */ /* 0x000fe20000000800 */
[----:B------:R-:W-:Y:S01]  /*0bb0*/  LEA R20, R69, UR4, 0x3 ;  /* 0x0000000445147c11 */ /* 0x000fe2000f8e18ff */
[----:B------:R-:W-:Y:S01]  /*0bc0*/  BAR.SYNC.DEFER_BLOCKING 0x0 ;  /* 0x0000000000007b1d */ /* 0x000fe20000010000 */
[----:B------:R-:W-:-:S03]  /*0bd0*/  SGXT.U32 R3, R3, 0x4 ;  /* 0x000000040303781a */ /* 0x000fc60000000000 */
[----:B------:R-:W-:Y:S01]  /*0be0*/  IMAD R69, R69, -0x4, R20 ;  /* 0xfffffffc45457824 */ /* 0x000fe200078e0214 */
[C---:B------:R-:W-:Y:S02]  /*0bf0*/  LOP3.LUT R65, R3.reuse, 0x10, RZ, 0xfc, !PT ;  /* 0x0000001003417812 */ /* 0x040fe400078efcff */
[C---:B------:R-:W-:Y:S02]  /*0c00*/  LOP3.LUT R63, R3.reuse, 0x20, RZ, 0xfc, !PT ;  /* 0x00000020033f7812 */ /* 0x040fe400078efcff */
[C---:B------:R-:W-:Y:S02]  /*0c10*/  LOP3.LUT R57, R3.reuse, 0x30, RZ, 0xfc, !PT ;  /* 0x0000003003397812 */ /* 0x040fe400078efcff */
[C---:B------:R-:W-:Y:S02]  /*0c20*/  LOP3.LUT R74, R3.reuse, 0x40, RZ, 0xfc, !PT ;  /* 0x00000040034a7812 */ /* 0x040fe400078efcff */
[C---:B------:R-:W-:Y:S02]  /*0c30*/  LOP3.LUT R70, R3.reuse, 0x50, RZ, 0xfc, !PT ;  /* 0x0000005003467812 */ /* 0x040fe400078efcff */
[----:B------:R-:W-:-:S02]  /*0c40*/  LOP3.LUT R66, R3, 0x60, RZ, 0xfc, !PT ;  /* 0x0000006003427812 */ /* 0x000fc400078efcff */
[C---:B------:R-:W-:Y:S02]  /*0c50*/  LOP3.LUT R62, R3.reuse, 0x70, RZ, 0xfc, !PT ;  /* 0x00000070033e7812 */ /* 0x040fe400078efcff */
[C---:B------:R-:W-:Y:S02]  /*0c60*/  LOP3.LUT R45, R3.reuse, 0x80, RZ, 0xfc, !PT ;  /* 0x00000080032d7812 */ /* 0x040fe400078efcff */
[C---:B0-----:R-:W-:Y:S02]  /*0c70*/  LOP3.LUT R54, R3.reuse, 0x90, RZ, 0xfc, !PT ;  /* 0x0000009003367812 */ /* 0x041fe400078efcff */
[C---:B------:R-:W-:Y:S02]  /*0c80*/  LOP3.LUT R56, R3.reuse, 0xa0, RZ, 0xfc, !PT ;  /* 0x000000a003387812 */ /* 0x040fe400078efcff */
[C---:B------:R-:W-:Y:S02]  /*0c90*/  LOP3.LUT R58, R3.reuse, 0xb0, RZ, 0xfc, !PT ;  /* 0x000000b0033a7812 */ /* 0x040fe400078efcff */
[----:B------:R-:W-:-:S02]  /*0ca0*/  LOP3.LUT R33, R3, 0xc0, RZ, 0xfc, !PT ;  /* 0x000000c003217812 */ /* 0x000fc400078efcff */
[C---:B------:R-:W-:Y:S02]  /*0cb0*/  LOP3.LUT R40, R3.reuse, 0xd0, RZ, 0xfc, !PT ;  /* 0x000000d003287812 */ /* 0x040fe400078efcff */
[C---:B------:R-:W-:Y:S02]  /*0cc0*/  LOP3.LUT R35, R3.reuse, 0xe0, RZ, 0xfc, !PT ;  /* 0x000000e003237812 */ /* 0x040fe400078efcff */
[----:B------:R-:W-:Y:S02]  /*0cd0*/  LOP3.LUT R42, R3, 0xf0, RZ, 0xfc, !PT ;  /* 0x000000f0032a7812 */ /* 0x000fe400078efcff */
[----:B------:R-:W-:Y:S02]  /*0ce0*/  LEA R65, R65, UR4, 0x3 ;  /* 0x0000000441417c11 */ /* 0x000fe4000f8e18ff */
[----:B------:R-:W-:Y:S02]  /*0cf0*/  LEA R63, R63, UR4, 0x3 ;  /* 0x000000043f3f7c11 */ /* 0x000fe4000f8e18ff */
[----:B------:R-:W-:-:S02]  /*0d00*/  LEA R57, R57, UR4, 0x3 ;  /* 0x0000000439397c11 */ /* 0x000fc4000f8e18ff */
[----:B------:R-:W-:Y:S02]  /*0d10*/  LEA R74, R74, UR4, 0x3 ;  /* 0x000000044a4a7c11 */ /* 0x000fe4000f8e18ff */
[----:B------:R-:W-:Y:S02]  /*0d20*/  LEA R70, R70, UR4, 0x3 ;  /* 0x0000000446467c11 */ /* 0x000fe4000f8e18ff */
[----:B------:R-:W-:Y:S02]  /*0d30*/  LEA R66, R66, UR4, 0x3 ;  /* 0x0000000442427c11 */ /* 0x000fe4000f8e18ff */
        /* <DEDUP_REMOVED lines=8> */
[----:B------:R-:W-:Y:S01]  /*0dc0*/  LEA R42, R42, UR4, 0x3 ;  /* 0x000000042a2a7c11 */ /* 0x000fe2000f8e18ff */
[----:B---3--:R0:W-:Y:S01]  /*0dd0*/  STS [R20], R71 ;  /* 0x0000004714007388 */ /* 0x0081e20000000800 */
[----:B------:R-:W-:Y:S01]  /*0de0*/  BAR.SYNC.DEFER_BLOCKING 0x0 ;  /* 0x0000000000007b1d */ /* 0x000fe20000010000 */
[----:B0-----:R-:W-:Y:S01]  /*0df0*/  LEA R20, R3, UR4, 0x3 ;  /* 0x0000000403147c11 */ /* 0x001fe2000f8e18ff */
[----:B------:R-:W-:-:S05]  /*0e00*/  IMAD.SHL.U32 R38, R2, 0x100, RZ ;  /* 0x0000010002267824 */ /* 0x000fca00078e00ff */
[----:B------:R-:W0:Y:S04]  /*0e10*/  LDS R20, [R20] ;  /* 0x0000000014147984 */ /* 0x000e280000000800 */
[----:B------:R-:W1:Y:S04]  /*0e20*/  LDS R65, [R65] ;  /* 0x0000000041417984 */ /* 0x000e680000000800 */
[----:B------:R-:W2:Y:S04]  /*0e30*/  LDS R63, [R63] ;  /* 0x000000003f3f7984 */ /* 0x000ea80000000800 */
[----:B------:R-:W3:Y:S04]  /*0e40*/  LDS R57, [R57] ;  /* 0x0000000039397984 */ /* 0x000ee80000000800 */
[----:B------:R-:W4:Y:S04]  /*0e50*/  LDS R74, [R74] ;  /* 0x000000004a4a7984 */ /* 0x000f280000000800 */
[----:B------:R-:W5:Y:S04]  /*0e60*/  LDS R70, [R70] ;  /* 0x0000000046467984 */ /* 0x000f680000000800 */
[----:B------:R-:W0:Y:S04]  /*0e70*/  LDS R66, [R66] ;  /* 0x0000000042427984 */ /* 0x000e280000000800 */
        /* <DEDUP_REMOVED lines=8> */
[----:B------:R-:W0:Y:S01]  /*0f00*/  LDS R42, [R42] ;  /* 0x000000002a2a7984 */ /* 0x000e220000000800 */
[----:B------:R-:W-:Y:S01]  /*0f10*/  BAR.SYNC.DEFER_BLOCKING 0x0 ;  /* 0x0000000000007b1d */ /* 0x000fe20000010000 */
[----:B------:R-:W-:-:S02]  /*0f20*/  LOP3.LUT R22, R38, 0x10, R3, 0xfe, !PT ;  /* 0x0000001026167812 */ /* 0x000fc400078efe03 */
[----:B------:R-:W-:Y:S02]  /*0f30*/  LOP3.LUT R61, R38, 0x20, R3, 0xfe, !PT ;  /* 0x00000020263d7812 */ /* 0x000fe400078efe03 */
[----:B------:R-:W-:Y:S02]  /*0f40*/  LOP3.LUT R76, R38, 0x30, R3, 0xfe, !PT ;  /* 0x00000030264c7812 */ /* 0x000fe400078efe03 */
[----:B------:R-:W-:Y:S02]  /*0f50*/  LOP3.LUT R72, R38, 0x40, R3, 0xfe, !PT ;  /* 0x0000004026487812 */ /* 0x000fe400078efe03 */
[----:B------:R-:W-:Y:S02]  /*0f60*/  LOP3.LUT R68, R38, 0x50, R3, 0xfe, !PT ;  /* 0x0000005026447812 */ /* 0x000fe400078efe03 */
[----:B------:R-:W-:Y:S02]  /*0f70*/  LOP3.LUT R64, R38, 0x60, R3, 0xfe, !PT ;  /* 0x0000006026407812 */ /* 0x000fe400078efe03 */
        /* <DEDUP_REMOVED lines=8> */
[----:B------:R-:W-:Y:S02]  /*1000*/  PRMT R21, R3, 0x6540, R2 ;  /* 0x0000654003157816 */ /* 0x000fe40000000002 */
[----:B------:R-:W-:Y:S02]  /*1010*/  LOP3.LUT R38, R38, 0xf0, R3, 0xfe, !PT ;  /* 0x000000f026267812 */ /* 0x000fe400078efe03 */
[----:B------:R-:W1:Y:S01]  /*1020*/  LDC.64 R2, c[0x0][0x220] ;  /* 0x00008800ff027b82 */ /* 0x000e620000000a00 */
[----:B------:R0:W-:Y:S07]  /*1030*/  STS [R69], R71 ;  /* 0x0000004745007388 */ /* 0x0001ee0000000800 */
[----:B------:R-:W-:Y:S01]  /*1040*/  BAR.SYNC.DEFER_BLOCKING 0x0 ;  /* 0x0000000000007b1d */ /* 0x000fe20000010000 */
[----:B------:R-:W-:-:S02]  /*1050*/  ISETP.GE.AND P1, PT, R27, 0x9, PT ;  /* 0x000000091b00780c */ /* 0x000fc40003f26270 */
[----:B0-----:R-:W-:Y:S02]  /*1060*/  FSETP.GEU.AND P6, PT, R67, -R20, PT ;  /* 0x800000144300720b */ /* 0x001fe40003fce000 */
[----:B------:R-:W-:Y:S01]  /*1070*/  ISETP.LT.AND P5, PT, R21, 0x600, !P1 ;  /* 0x000006001500780c */ /* 0x000fe20004fa1270 */
[----:B------:R-:W-:Y:S01]  /*1080*/  FADD R20, R67, R20 ;  /* 0x0000001443147221 */ /* 0x000fe20000000000 */
[----:B------:R-:W-:-:S04]  /*1090*/  IMAD R21, R21, 0x9, R27 ;  /* 0x0000000915157824 */ /* 0x000fc800078e021b */
[----:B------:R-:W-:Y:S01]  /*10a0*/  SEL R67, R20, RZ, P6 ;  /* 0x000000ff14437207 */ /* 0x000fe20003000000 */
[----:B-1----:R-:W-:Y:S01]  /*10b0*/  IMAD.WIDE R20, R21, 0x4, R2 ;  /* 0x0000000415147825 */ /* 0x002fe200078e0202 */
[----:B------:R-:W-:-:S03]  /*10c0*/  FSETP.GEU.AND P6, PT, R23, -R65, PT ;  /* 0x800000411700720b */ /* 0x000fc60003fce000 */
[----:B------:R-:W-:Y:S02]  /*10d0*/  FADD R23, R23, R65 ;  /* 0x0000004117177221 */ /* 0x000fe40000000000 */
[----:B------:R0:W-:Y:S01]  /*10e0*/  @P5 STG.E desc[UR6][R20.64], R67 ;  /* 0x0000004314005986 */ /* 0x0001e2000c101906 */
[C---:B------:R-:W-:Y:S01]  /*10f0*/  ISETP.LT.AND P5, PT, R22.reuse, 0x600, !P1 ;  /* 0x000006001600780c */ /* 0x040fe20004fa1270 */
[----:B------:R-:W-:Y:S01]  /*1100*/  IMAD R65, R22, 0x9, R27 ;  /* 0x0000000916417824 */ /* 0x000fe200078e021b */
[----:B------:R-:W-:-:S03]  /*1110*/  SEL R69, R23, RZ, P6 ;  /* 0x000000ff17457207 */ /* 0x000fc60003000000 */
[----:B------:R-:W-:Y:S01]  /*1120*/  IMAD.WIDE R22, R65, 0x4, R2 ;  /* 0x0000000441167825 */ /* 0x000fe200078e0202 */
[----:B------:R-:W-:-:S03]  /*1130*/  ISETP.LT.AND P6, PT, R61, 0x600, !P1 ;  /* 0x000006003d00780c */ /* 0x000fc60004fc1270 */
[----:B------:R-:W-:Y:S02]  /*1140*/  IMAD R65, R61, 0x9, R27 ;  /* 0x000000093d417824 */ /* 0x000fe400078e021b */
[C---:B--2---:R-:W-:Y:S02]  /*1150*/  FADD R61, R59.reuse, R63 ;  /* 0x0000003f3b3d7221 */ /* 0x044fe40000000000 */
[----:B------:R1:W-:Y:S01]  /*1160*/  @P5 STG.E desc[UR6][R22.64], R69 ;  /* 0x0000004516005986 */ /* 0x0003e2000c101906 */
[----:B------:R-:W-:Y:S01]  /*1170*/  FSETP.GEU.AND P5, PT, R59, -R63, PT ;  /* 0x8000003f3b00720b */ /* 0x000fe20003fae000 */
[----:B0-----:R-:W-:-:S03]  /*1180*/  IMAD.WIDE R20, R65, 0x4, R2 ;  /* 0x0000000441147825 */ /* 0x001fc600078e0202 */
[----:B------:R-:W-:Y:S02]  /*1190*/  SEL R63, R61, RZ, P5 ;  /* 0x000000ff3d3f7207 */ /* 0x000fe40002800000 */
[C---:B------:R-:W-:Y:S01]  /*11a0*/  ISETP.LT.AND P5, PT, R76.reuse, 0x600, !P1 ;  /* 0x000006004c00780c */ /* 0x040fe20004fa1270 */
[C---:B---3--:R-:W-:Y:S01]  /*11b0*/  FADD R59, R55.reuse, R57 ;  /* 0x00000039373b7221 */ /* 0x048fe20000000000 */
[----:B------:R-:W-:Y:S01]  /*11c0*/  IMAD R61, R76, 0x9, R27 ;  /* 0x000000094c3d7824 */ /* 0x000fe200078e021b */
[----:B------:R0:W-:Y:S01]  /*11d0*/  @P6 STG.E desc[UR6][R20.64], R63 ;  /* 0x0000003f14006986 */ /* 0x0001e2000c101906 */
[----:B------:R-:W-:Y:S02]  /*11e0*/  FSETP.GEU.AND P6, PT, R55, -R57, PT ;  /* 0x800000393700720b */ /* 0x000fe40003fce000 */
[----:B-1----:R-:W-:Y:S02]  /*11f0*/  IMAD.WIDE R22, R61, 0x4, R2 ;  /* 0x000000043d167825 */ /* 0x002fe400078e0202 */
[----:B------:R-:W-:-:S02]  /*1200*/  SEL R59, R59, RZ, P6 ;  /* 0x000000ff3b3b7207 */ /* 0x000fc40003000000 */
[C---:B------:R-:W-:Y:S01]  /*1210*/  ISETP.LT.AND P6, PT, R72.reuse, 0x600, !P1 ;  /* 0x000006004800780c */ /* 0x040fe20004fc1270 */
[----:B------:R-:W-:Y:S02]  /*1220*/  IMAD R57, R72, 0x9, R27 ;  /* 0x0000000948397824 */ /* 0x000fe400078e021b */
[C---:B----4-:R-:W-:Y:S01]  /*1230*/  FADD R55, R53.reuse, R74 ;  /* 0x0000004a35377221 */ /* 0x050fe20000000000 */
[----:B------:R1:W-:Y:S01]  /*1240*/  @P5 STG.E desc[UR6][R22.64], R59 ;  /* 0x0000003b16005986 */ /* 0x0003e2000c101906 */
[----:B------:R-:W-:Y:S01]  /*1250*/  FSETP.GEU.AND P5, PT, R53, -R74, PT ;  /* 0x8000004a3500720b */ /* 0x000fe20003fae000 */
[----:B0-----:R-:W-:-:S03]  /*1260*/  IMAD.WIDE R20, R57, 0x4, R2 ;  /* 0x0000000439147825 */ /* 0x001fc600078e0202 */
[----:B------:R-:W-:Y:S02]  /*1270*/  SEL R57, R55, RZ, P5 ;  /* 0x000000ff37397207 */ /* 0x000fe40002800000 */
[C---:B------:R-:W-:Y:S01]  /*1280*/  ISETP.LT.AND P5, PT, R68.reuse, 0x600, !P1 ;  /* 0x000006004400780c */ /* 0x040fe20004fa1270 */
[----:B------:R-:W-:Y:S02]  /*1290*/  IMAD R55, R68, 0x9, R27 ;  /* 0x0000000944377824 */ /* 0x000fe400078e021b */
[C---:B-----5:R-:W-:Y:S01]  /*12a0*/  FADD R53, R51.reuse, R70 ;  /* 0x0000004633357221 */ /* 0x060fe20000000000 */
[----:B------:R0:W-:Y:S01]  /*12b0*/  @P6 STG.E desc[UR6][R20.64], R57 ;  /* 0x0000003914006986 */ /* 0x0001e2000c101906 */
[----:B------:R-:W-:Y:S01]  /*12c0*/  FSETP.GEU.AND P6, PT, R51, -R70, PT ;  /* 0x800000463300720b */ /* 0x000fe20003fce000 */
[----:B-1----:R-:W-:-:S03]  /*12d0*/  IMAD.WIDE R22, R55, 0x4, R2 ;  /* 0x0000000437167825 */ /* 0x002fc600078e0202 */
[----:B------:R-:W-:Y:S02]  /*12e0*/  SEL R55, R53, RZ, P6 ;  /* 0x000000ff35377207 */ /* 0x000fe40003000000 */
[C---:B------:R-:W-:Y:S01]  /*12f0*/  ISETP.LT.AND P6, PT, R64.reuse, 0x600, !P1 ;  /* 0x000006004000780c */ /* 0x040fe20004fc1270 */
[----:B------:R-:W-:Y:S02]  /*1300*/  IMAD R53, R64, 0x9, R27 ;  /* 0x0000000940357824 */ /* 0x000fe400078e021b */
[C---:B------:R-:W-:Y:S01]  /*1310*/  FADD R51, R49.reuse, R66 ;  /* 0x0000004231337221 */ /* 0x040fe20000000000 */
[----:B------:R1:W-:Y:S01]  /*1320*/  @P5 STG.E desc[UR6][R22.64], R55 ;  /* 0x0000003716005986 */ /* 0x0003e2000c101906 */
[----:B------:R-:W-:Y:S01]  /*1330*/  FSETP.GEU.AND P5, PT, R49, -R66, PT ;  /* 0x800000423100720b */ /* 0x000fe20003fae000 */
[----:B0-----:R-:W-:-:S03]  /*1340*/  IMAD.WIDE R20, R53, 0x4, R2 ;  /* 0x0000000435147825 */ /* 0x001fc600078e0202 */
[----:B------:R-:W-:Y:S02]  /*1350*/  SEL R53, R51, RZ, P5 ;  /* 0x000000ff33357207 */ /* 0x000fe40002800000 */
[C---:B------:R-:W-:Y:S01]  /*1360*/  ISETP.LT.AND P5, PT, R60.reuse, 0x600, !P1 ;  /* 0x000006003c00780c */ /* 0x040fe20004fa1270 */
[C---:B------:R-:W-:Y:S01]  /*1370*/  FADD R49, R47.reuse, R62 ;  /* 0x0000003e2f317221 */ /* 0x040fe20000000000 */
[----:B------:R-:W-:Y:S01]  /*1380*/  IMAD R51, R60, 0x9, R27 ;  /* 0x000000093c337824 */ /* 0x000fe200078e021b */
[----:B------:R0:W-:Y:S01]  /*1390*/  @P6 STG.E desc[UR6][R20.64], R53 ;  /* 0x0000003514006986 */ /* 0x0001e2000c101906 */
[----:B------:R-:W-:Y:S02]  /*13a0*/  FSETP.GEU.AND P6, PT, R47, -R62, PT ;  /* 0x8000003e2f00720b */ /* 0x000fe40003fce000 */
[----:B-1----:R-:W-:Y:S02]  /*13b0*/  IMAD.WIDE R22, R51, 0x4, R2 ;  /* 0x0000000433167825 */ /* 0x002fe400078e0202 */
[----:B------:R-:W-:-:S02]  /*13c0*/  SEL R49, R49, RZ, P6 ;  /* 0x000000ff31317207 */ /* 0x000fc40003000000 */
        /* <DEDUP_REMOVED lines=15> */
[C---:B------:R-:W-:Y:S01]  /*14c0*/  FADD R43, R41.reuse, R56 ;  /* 0x00000038292b7221 */ /* 0x040fe20000000000 */
[----:B------:R-:W-:Y:S01]  /*14d0*/  IMAD R45, R50, 0x9, R27 ;  /* 0x00000009322d7824 */ /* 0x000fe200078e021b */
[----:B------:R-:W-:Y:S01]  /*14e0*/  @P5 STG.E desc[UR6][R22.64], R49 ;  /* 0x0000003116005986 */ /* 0x000fe2000c101906 */
[----:B------:R-:W-:Y:S02]  /*14f0*/  FSETP.GEU.AND P5, PT, R41, -R56, PT ;  /* 0x800000382900720b */ /* 0x000fe40003fae000 */
[----:B------:R-:W-:Y:S02]  /*1500*/  IMAD.WIDE R44, R45, 0x4, R2 ;  /* 0x000000042d2c7825 */ /* 0x000fe400078e0202 */
[----:B------:R-:W-:Y:S02]  /*1510*/  SEL R43, R43, RZ, P5 ;  /* 0x000000ff2b2b7207 */ /* 0x000fe40002800000 */
[----:B0-----:R-:W-:Y:S01]  /*1520*/  FADD R21, R37, R58 ;  /* 0x0000003a25157221 */ /* 0x001fe20000000000 */
[----:B------:R-:W-:-:S02]  /*1530*/  LEA R20, R39, UR4, 0x2 ;  /* 0x0000000427147c11 */ /* 0x000fc4000f8e10ff */
[----:B------:R-:W-:Y:S01]  /*1540*/  @P6 STG.E desc[UR6][R44.64], R43 ;  /* 0x0000002b2c006986 */ /* 0x000fe2000c101906 */
[----:B------:R-:W-:Y:S02]  /*1550*/  FSETP.GEU.AND P6, PT, R37, -R58, PT ;  /* 0x8000003a2500720b */ /* 0x000fe40003fce000 */
[C---:B------:R-:W-:Y:S01]  /*1560*/  ISETP.LT.AND P5, PT, R52.reuse, 0x600, !P1 ;  /* 0x000006003400780c */ /* 0x040fe20004fa1270 */
[----:B------:R-:W-:Y:S01]  /*1570*/  IMAD R47, R52, 0x9, R27 ;  /* 0x00000009342f7824 */ /* 0x000fe200078e021b */
[----:B------:R-:W-:Y:S02]  /*1580*/  SEL R41, R21, RZ, P6 ;  /* 0x000000ff15297207 */ /* 0x000fe40003000000 */
[----:B------:R-:W0:Y:S01]  /*1590*/  LDS.128 R20, [R20] ;  /* 0x0000000014147984 */ /* 0x000e220000000c00 */
[----:B------:R-:W-:Y:S01]  /*15a0*/  IMAD.WIDE R46, R47, 0x4, R2 ;  /* 0x000000042f2e7825 */ /* 0x000fe200078e0202 */
[----:B------:R-:W-:-:S03]  /*15b0*/  ISETP.LT.AND P6, PT, R32, 0x600, !P1 ;  /* 0x000006002000780c */ /* 0x000fc60004fc1270 */
[----:B------:R-:W-:Y:S01]  /*15c0*/  FADD R37, R28, R33 ;  /* 0x000000211c257221 */ /* 0x000fe20000000000 */
[----:B------:R-:W-:-:S03]  /*15d0*/  IMAD R39, R32, 0x9, R27 ;  /* 0x0000000920277824 */ /* 0x000fc600078e021b */
[----:B------:R1:W-:Y:S01]  /*15e0*/  @P5 STG.E desc[UR6][R46.64], R41 ;  /* 0x000000292e005986 */ /* 0x0003e2000c101906 */
[----:B------:R-:W-:Y:S01]  /*15f0*/  FSETP.GEU.AND P5, PT, R28, -R33, PT ;  /* 0x800000211c00720b */ /* 0x000fe20003fae000 */
[----:B------:R-:W-:-:S03]  /*1600*/  IMAD.WIDE R32, R39, 0x4, R2 ;  /* 0x0000000427207825 */ /* 0x000fc600078e0202 */
[----:B------:R-:W-:Y:S02]  /*1610*/  SEL R39, R37, RZ, P5 ;  /* 0x000000ff25277207 */ /* 0x000fe40002800000 */
[C---:B------:R-:W-:Y:S01]  /*1620*/  ISETP.LT.AND P5, PT, R34.reuse, 0x600, !P1 ;  /* 0x000006002200780c */ /* 0x040fe20004fa1270 */
[----:B------:R-:W-:Y:S02]  /*1630*/  IMAD R37, R34, 0x9, R27 ;  /* 0x0000000922257824 */ /* 0x000fe400078e021b */
[C---:B------:R-:W-:Y:S01]  /*1640*/  FADD R34, R29.reuse, R40 ;  /* 0x000000281d227221 */ /* 0x040fe20000000000 */
[----:B------:R2:W-:Y:S01]  /*1650*/  @P6 STG.E desc[UR6][R32.64], R39 ;  /* 0x0000002720006986 */ /* 0x0005e2000c101906 */
[----:B------:R-:W-:Y:S01]  /*1660*/  FSETP.GEU.AND P6, PT, R29, -R40, PT ;  /* 0x800000281d00720b */ /* 0x000fe20003fce000 */
[----:B------:R-:W-:-:S03]  /*1670*/  IMAD.WIDE R28, R37, 0x4, R2 ;  /* 0x00000004251c7825 */ /* 0x000fc600078e0202 */
[----:B-1----:R-:W-:Y:S02]  /*1680*/  SEL R41, R34, RZ, P6 ;  /* 0x000000ff22297207 */ /* 0x002fe40003000000 */
[C---:B------:R-:W-:Y:S01]  /*1690*/  ISETP.LT.AND P6, PT, R36.reuse, 0x600, !P1 ;  /* 0x000006002400780c */ /* 0x040fe20004fc1270 */
[----:B------:R-:W-:Y:S02]  /*16a0*/  IMAD R37, R36, 0x9, R27 ;  /* 0x0000000924257824 */ /* 0x000fe400078e021b */
[C---:B------:R-:W-:Y:S01]  /*16b0*/  FADD R34, R30.reuse, R35 ;  /* 0x000000231e227221 */ /* 0x040fe20000000000 */
[----:B------:R1:W-:Y:S01]  /*16c0*/  @P5 STG.E desc[UR6][R28.64], R41 ;  /* 0x000000291c005986 */ /* 0x0003e2000c101906 */
[----:B------:R-:W-:Y:S01]  /*16d0*/  FSETP.GEU.AND P5, PT, R30, -R35, PT ;  /* 0x800000231e00720b */ /* 0x000fe20003fae000 */
[----:B--2---:R-:W-:-:S03]  /*16e0*/  IMAD.WIDE R32, R37, 0x4, R2 ;  /* 0x0000000425207825 */ /* 0x004fc600078e0202 */
[----:B------:R-:W-:Y:S01]  /*16f0*/  SEL R37, R34, RZ, P5 ;  /* 0x000000ff22257207 */ /* 0x000fe20002800000 */
[C---:B------:R-:W-:Y:S01]  /*1700*/  FADD R30, R31.reuse, R42 ;  /* 0x0000002a1f1e7221 */ /* 0x040fe20000000000 */
[----:B------:R-:W-:-:S03]  /*1710*/  FSETP.GEU.AND P5, PT, R31, -R42, PT ;  /* 0x8000002a1f00720b */ /* 0x000fc60003fae000 */
[----:B------:R2:W-:Y:S01]  /*1720*/  @P6 STG.E desc[UR6][R32.64], R37 ;  /* 0x0000002520006986 */ /* 0x0005e2000c101906 */
[----:B0-----:R-:W-:Y:S02]  /*1730*/  FSETP.GEU.AND P6, PT, R22, -R14, PT ;  /* 0x8000000e1600720b */ /* 0x001fe40003fce000 */
[----:B------:R-:W-:Y:S02]  /*1740*/  SEL R43, R30, RZ, P5 ;  /* 0x000000ff1e2b7207 */ /* 0x000fe40002800000 */
[----:B------:R-:W-:Y:S02]  /*1750*/  SEL R36, RZ, 0x1fffe, P6 ;  /* 0x0001fffeff247807 */ /* 0x000fe40003000000 */
[----:B------:R-:W-:Y:S02]  /*1760*/  FSETP.GEU.AND P5, PT, R23, -R15, PT ;  /* 0x8000000f1700720b */ /* 0x000fe40003fae000 */
[----:B------:R-:W-:Y:S02]  /*1770*/  FSETP.GEU.AND P6, PT, R20, -R12, PT ;  /* 0x8000000c1400720b */ /* 0x000fe40003fce000 */
[----:B------:R-:W-:-:S02]  /*1780*/  SEL R35, RZ, 0x1, P5 ;  /* 0x00000001ff237807 */ /* 0x000fc40002800000 */
[----:B------:R-:W-:Y:S02]  /*1790*/  SEL R34, RZ, 0x7fff8, P6 ;  /* 0x0007fff8ff227807 */ /* 0x000fe40003000000 */
[----:B------:R-:W-:Y:S02]  /*17a0*/  FSETP.GEU.AND P5, PT, R21, -R13, PT ;  /* 0x8000000d1500720b */ /* 0x000fe40003fae000 */
[----:B------:R-:W-:Y:S02]  /*17b0*/  FSETP.GEU.AND P6, PT, R22, -R18, PT ;  /* 0x800000121600720b */ /* 0x000fe40003fce000 */
[----:B------:R-:W-:Y:S02]  /*17c0*/  SEL R31, RZ, 0x4, P5 ;  /* 0x00000004ff1f7807 */ /* 0x000fe40002800000 */
[----:B------:R-:W-:Y:S02]  /*17d0*/  SEL R30, RZ, 0x1fffe, P6 ;  /* 0x0001fffeff1e7807 */ /* 0x000fe40003000000 */
[----:B------:R-:W-:-:S02]  /*17e0*/  FSETP.GEU.AND P5, PT, R23, -R19, PT ;  /* 0x800000131700720b */ /* 0x000fc40003fae000 */
[----:B------:R-:W-:Y:S02]  /*17f0*/  FSETP.GEU.AND P6, PT, R20, -R16, PT ;  /* 0x800000101400720b */ /* 0x000fe40003fce000 */
[----:B-1----:R-:W-:Y:S02]  /*1800*/  SEL R29, RZ, 0x1, P5 ;  /* 0x00000001ff1d7807 */ /* 0x002fe40002800000 */
[----:B------:R-:W-:Y:S02]  /*1810*/  SEL R28, RZ, 0x7fff8, P6 ;  /* 0x0007fff8ff1c7807 */ /* 0x000fe40003000000 */
[----:B------:R-:W-:Y:S02]  /*1820*/  FSETP.GEU.AND P5, PT, R22, -R6, PT ;  /* 0x800000061600720b */ /* 0x000fe40003fae000 */
[----:B------:R-:W-:Y:S02]  /*1830*/  FSETP.GEU.AND P6, PT, R23, -R7, PT ;  /* 0x800000071700720b */ /* 0x000fe40003fce000 */
[----:B------:R-:W-:-:S02]  /*1840*/  SEL R40, RZ, 0x1fffe, P5 ;  /* 0x0001fffeff287807 */ /* 0x000fc40002800000 */
[----:B--2---:R-:W-:Y:S02]  /*1850*/  SEL R33, RZ, 0x1, P6 ;  /* 0x00000001ff217807 */ /* 0x004fe40003000000 */
[----:B------:R-:W-:Y:S02]  /*1860*/  FSETP.GEU.AND P5, PT, R20, -R4, PT ;  /* 0x800000041400720b */ /* 0x000fe40003fae000 */
[----:B------:R-:W-:Y:S01]  /*1870*/  FSETP.GEU.AND P6, PT, R21, -R5, PT ;  /* 0x800000051500720b */ /* 0x000fe20003fce000 */
[----:B------:R-:W-:Y:S01]  /*1880*/  IMAD R37, R38, 0x9, R27 ;  /* 0x0000000926257824 */ /* 0x000fe200078e021b */
[----:B------:R-:W-:Y:S02]  /*1890*/  SEL R32, RZ, 0x7fff8, P5 ;  /* 0x0007fff8ff207807 */ /* 0x000fe40002800000 */
[----:B------:R-:W-:Y:S02]  /*18a0*/  SEL R27, RZ, 0x4, P6 ;  /* 0x00000004ff1b7807 */ /* 0x000fe40003000000 */
[----:B------:R-:W-:-:S02]  /*18b0*/  FSETP.GEU.AND P5, PT, R22, -R10, PT ;  /* 0x8000000a1600720b */ /* 0x000fc40003fae000 */
[----:B------:R-:W-:Y:S01]  /*18c0*/  FSETP.GEU.AND P6, PT, R23, -R11, PT ;  /* 0x8000000b1700720b */ /* 0x000fe20003fce000 */
[----:B------:R-:W-:Y:S01]  /*18d0*/  IMAD.IADD R35, R35, 0x1, R36 ;  /* 0x0000000123237824 */ /* 0x000fe200078e0224 */
[----:B------:R-:W-:Y:S02]  /*18e0*/  SEL R39, RZ, 0x1fffe, P5 ;  /* 0x0001fffeff277807 */ /* 0x000fe40002800000 */
[----:B------:R-:W-:Y:S02]  /*18f0*/  SEL R36, RZ, 0x1, P6 ;  /* 0x00000001ff247807 */ /* 0x000fe40003000000 */
[----:B------:R-:W-:Y:S01]  /*1900*/  FSETP.GEU.AND P5, PT, R20, -R8, PT ;  /* 0x800000081400720b */ /* 0x000fe20003fae000 */
[----:B------:R-:W-:-:S03]  /*1910*/  IMAD.WIDE R2, R37, 0x4, R2 ;  /* 0x0000000425027825 */ /* 0x000fc600078e0202 */
[----:B------:R-:W-:Y:S01]  /*1920*/  SEL R37, RZ, 0x7fff8, P5 ;  /* 0x0007fff8ff257807 */ /* 0x000fe20002800000 */
[----:B------:R-:W-:Y:S01]  /*1930*/  IMAD.IADD R36, R36, 0x1, R39 ;  /* 0x0000000124247824 */ /* 0x000fe200078e0227 */
[----:B------:R-:W-:Y:S01]  /*1940*/  FSETP.GEU.AND P5, PT, R21, -R9, PT ;  /* 0x800000091500720b */ /* 0x000fe20003fae000 */
[----:B------:R-:W-:Y:S01]  /*1950*/  IMAD.IADD R33, R33, 0x1, R40 ;  /* 0x0000000121217824 */ /* 0x000fe200078e0228 */
[----:B------:R-:W-:Y:S01]  /*1960*/  LOP3.LUT R35, R35, 0x3, RZ, 0xc0, !PT ;  /* 0x0000000323237812 */ /* 0x000fe200078ec0ff */
[----:B------:R-:W-:Y:S01]  /*1970*/  IMAD.IADD R29, R29, 0x1, R30 ;  /* 0x000000011d1d7824 */ /* 0x000fe200078e021e */
[----:B------:R-:W-:Y:S02]  /*1980*/  SEL R30, RZ, 0x4, P5 ;  /* 0x00000004ff1e7807 */ /* 0x000fe40002800000 */
[----:B------:R-:W-:Y:S02]  /*1990*/  LOP3.LUT R36, R36, 0x3, RZ, 0xc0, !PT ;  /* 0x0000000324247812 */ /* 0x000fe400078ec0ff */
[----:B------:R-:W-:-:S02]  /*19a0*/  LOP3.LUT R33, R33, 0x3, RZ, 0xc0, !PT ;  /* 0x0000000321217812 */ /* 0x000fc400078ec0ff */
[----:B------:R-:W-:Y:S02]  /*19b0*/  ISETP.LT.AND P1, PT, R38, 0x600, !P1 ;  /* 0x000006002600780c */ /* 0x000fe40004f21270 */
[----:B------:R-:W-:Y:S02]  /*19c0*/  FSETP.GEU.AND P5, PT, R21, -R17, PT ;  /* 0x800000111500720b */ /* 0x000fe40003fae000 */
[----:B------:R-:W-:Y:S02]  /*19d0*/  IADD3 R31, R35, R34, R31 ;  /* 0x00000022231f7210 */ /* 0x000fe40007ffe01f */
[----:B------:R-:W-:Y:S02]  /*19e0*/  IADD3 R30, R36, R37, R30 ;  /* 0x00000025241e7210 */ /* 0x000fe40007ffe01e */
[----:B------:R-:W-:Y:S01]  /*19f0*/  IADD3 R32, R33, R32, R27 ;  /* 0x0000002021207210 */ /* 0x000fe20007ffe01b */
[----:B------:R-:W-:Y:S01]  /*1a00*/  IMAD.SHL.U32 R31, R31, 0x100, RZ ;  /* 0x000001001f1f7824 */ /* 0x000fe200078e00ff */
[----:B------:R-:W-:-:S02]  /*1a10*/  SEL R27, RZ, 0x4, P5 ;  /* 0x00000004ff1b7807 */ /* 0x000fc40002800000 */
[----:B------:R-:W-:Y:S02]  /*1a20*/  LOP3.LUT R29, R29, 0x3, RZ, 0xc0, !PT ;  /* 0x000000031d1d7812 */ /* 0x000fe400078ec0ff */
[----:B------:R-:W-:Y:S02]  /*1a30*/  LOP3.LUT R33, R30, 0xf, RZ, 0xc0, !PT ;  /* 0x0000000f1e217812 */ /* 0x000fe400078ec0ff */
[----:B------:R-:W-:Y:S01]  /*1a40*/  IADD3 R27, R29, R28, R27 ;  /* 0x0000001c1d1b7210 */ /* 0x000fe20007ffe01b */
[----:B------:R-:W-:Y:S01]  /*1a50*/  FADD R29, R22, R18 ;  /* 0x00000012161d7221 */ /* 0x000fe20000000000 */
[----:B------:R-:W-:Y:S01]  /*1a60*/  LOP3.LUT R18, R31, 0xf00, RZ, 0xe2, !PT ;  /* 0x00000f001f127812 */ /* 0x000fe200078ee2ff */
[----:B------:R-:W-:Y:S01]  /*1a70*/  IMAD R32, R32, 0x10, R33 ;  /* 0x0000001020207824 */ /* 0x000fe200078e0221 */
[----:B------:R0:W-:Y:S03]  /*1a80*/  @P1 STG.E desc[UR6][R2.64], R43 ;  /* 0x0000002b02001986 */ /* 0x0001e6000c101906 */
[----:B------:R-:W-:-:S02]  /*1a90*/  IMAD R18, R27, 0x1000, R18 ;  /* 0x000010001b127824 */ /* 0x000fc400078e0212 */
[----:B------:R-:W-:Y:S01]  /*1aa0*/  FADD R28, R22, R14 ;  /* 0x0000000e161c7221 */ /* 0x000fe20000000000 */
[----:B0-----:R-:W-:Y:S01]  /*1ab0*/  LOP3.LUT R3, R32, 0xff, RZ, 0xc0, !PT ;  /* 0x000000ff20037812 */ /* 0x001fe200078ec0ff */
[----:B------:R-:W-:-:S04]  /*1ac0*/  FADD R14, R22, R6 ;  /* 0x00000006160e7221 */ /* 0x000fc80000000000 */
[----:B------:R-:W-:Y:S02]  /*1ad0*/  IMAD.IADD R18, R18, 0x1, R3 ;  /* 0x0000000112127824 */ /* 0x000fe400078e0203 */
[----:B------:R-:W-:Y:S01]  /*1ae0*/  FADD R22, R22, R10 ;  /* 0x0000000a16167221 */ /* 0x000fe20000000000 */
[C---:B------:R-:W-:Y:S01]  /*1af0*/  FADD R10, R20.reuse, R16 ;  /* 0x00000010140a7221 */ /* 0x040fe20000000000 */
[----:B------:R-:W-:Y:S01]  /*1b00*/  FADD R16, R20, R12 ;  /* 0x0000000c14107221 */ /* 0x000fe20000000000 */
[----:B------:R-:W0:Y:S01]  /*1b10*/  LDC.64 R2, c[0x0][0x228] ;  /* 0x00008a00ff027b82 */ /* 0x000e220000000a00 */
[----:B------:R-:W-:Y:S01]  /*1b20*/  LOP3.LUT R18, R18, 0xffff, RZ, 0xc0, !PT ;  /* 0x0000ffff12127812 */ /* 0x000fe200078ec0ff */
[C---:B------:R-:W-:Y:S01]  /*1b30*/  FADD R12, R20.reuse, R4 ;  /* 0x00000004140c7221 */ /* 0x040fe20000000000 */
[----:B------:R-:W-:Y:S01]  /*1b40*/  FADD R20, R20, R8 ;  /* 0x0000000814147221 */ /* 0x000fe20000000000 */
[C---:B------:R-:W-:Y:S01]  /*1b50*/  FADD R8, R21.reuse, R17 ;  /* 0x0000001115087221 */ /* 0x040fe20000000000 */
[--C-:B------:R-:W-:Y:S01]  /*1b60*/  SHF.R.U32.HI R4, RZ, 0xf, R18.reuse ;  /* 0x0000000fff047819 */ /* 0x100fe20000011612 */
[C---:B------:R-:W-:Y:S01]  /*1b70*/  FADD R17, R21.reuse, R13 ;  /* 0x0000000d15117221 */ /* 0x040fe20000000000 */
[----:B------:R-:W-:Y:S01]  /*1b80*/  FADD R13, R21, R5 ;  /* 0x00000005150d7221 */ /* 0x000fe20000000000 */
[----:B------:R-:W-:-:S02]  /*1b90*/  SHF.R.U32.HI R5, RZ, 0xe, R18 ;  /* 0x0000000eff057819 */ /* 0x000fc40000011612 */
[----:B------:R-:W-:Y:S01]  /*1ba0*/  LOP3.LUT R4, R4, 0x1, RZ, 0xc0, !PT ;  /* 0x0000000104047812 */ /* 0x000fe200078ec0ff */
[C---:B------:R-:W-:Y:S01]  /*1bb0*/  FADD R30, R23.reuse, R19 ;  /* 0x00000013171e7221 */ /* 0x040fe20000000000 */
[--C-:B------:R-:W-:Y:S01]  /*1bc0*/  SHF.R.U32.HI R6, RZ, 0xd, R18.reuse ;  /* 0x0000000dff067819 */ /* 0x100fe20000011612 */
[C---:B------:R-:W-:Y:S01]  /*1bd0*/  FADD R19, R23.reuse, R15 ;  /* 0x0000000f17137221 */ /* 0x040fe20000000000 */
[----:B------:R-:W-:Y:S01]  /*1be0*/  FADD R15, R23, R7 ;  /* 0x00000007170f7221 */ /* 0x000fe20000000000 */
[----:B------:R-:W-:Y:S02]  /*1bf0*/  LOP3.LUT R5, R5, 0x1, RZ, 0xc0, !PT ;  /* 0x0000000105057812 */ /* 0x000fe400078ec0ff */
[----:B------:R-:W-:Y:S02]  /*1c00*/  ISETP.NE.U32.AND P5, PT, R4, 0x1, PT ;  /* 0x000000010400780c */ /* 0x000fe40003fa5070 */
[----:B------:R-:W-:Y:S02]  /*1c10*/  SHF.R.U32.HI R7, RZ, 0xc, R18 ;  /* 0x0000000cff077819 */ /* 0x000fe40000011612 */
[----:B------:R-:W-:-:S02]  /*1c20*/  LOP3.LUT R6, R6, 0x1, RZ, 0xc0, !PT ;  /* 0x0000000106067812 */ /* 0x000fc400078ec0ff */
[----:B------:R-:W-:Y:S02]  /*1c30*/  ISETP.NE.U32.AND P1, PT, R5, 0x1, PT ;  /* 0x000000010500780c */ /* 0x000fe40003f25070 */
[----:B------:R-:W-:Y:S02]  /*1c40*/  SEL R4, R10, RZ, P5 ;  /* 0x000000ff0a047207 */ /* 0x000fe40002800000 */
[----:B------:R-:W-:Y:S02]  /*1c50*/  LOP3.LUT R7, R7, 0x1, RZ, 0xc0, !PT ;  /* 0x0000000107077812 */ /* 0x000fe400078ec0ff */
[----:B------:R-:W-:Y:S02]  /*1c60*/  ISETP.NE.U32.AND P5, PT, R6, 0x1, PT ;  /* 0x000000010600780c */ /* 0x000fe40003fa5070 */
[----:B------:R-:W-:Y:S02]  /*1c70*/  SHF.R.U32.HI R6, RZ, 0xb, R18 ;  /* 0x0000000bff067819 */ /* 0x000fe40000011612 */
[----:B------:R-:W-:-:S02]  /*1c80*/  SEL R5, R8, RZ, P1 ;  /* 0x000000ff08057207 */ /* 0x000fc40000800000 */
[----:B------:R-:W-:Y:S02]  /*1c90*/  ISETP.NE.U32.AND P1, PT, R7, 0x1, PT ;  /* 0x000000010700780c */ /* 0x000fe40003f25070 */
[--C-:B------:R-:W-:Y:S02]  /*1ca0*/  SHF.R.U32.HI R7, RZ, 0xa, R18.reuse ;  /* 0x0000000aff077819 */ /* 0x100fe40000011612 */
[----:B------:R-:W-:Y:S01]  /*1cb0*/  LOP3.LUT R8, R6, 0x1, RZ, 0xc0, !PT ;  /* 0x0000000106087812 */ /* 0x000fe200078ec0ff */
[----:B------:R-:W-:Y:S01]  /*1cc0*/  FADD R21, R21, R9 ;  /* 0x0000000915157221 */ /* 0x000fe20000000000 */
[----:B------:R-:W-:Y:S02]  /*1cd0*/  SHF.R.U32.HI R10, RZ, 0x9, R18 ;  /* 0x00000009ff0a7819 */ /* 0x000fe40000011612 */
[----:B------:R-:W-:Y:S01]  /*1ce0*/  SEL R6, R29, RZ, P5 ;  /* 0x000000ff1d067207 */ /* 0x000fe20002800000 */
[----:B0-----:R-:W-:Y:S01]  /*1cf0*/  IMAD.WIDE R26, R26, 0x4, R2 ;  /* 0x000000041a1a7825 */ /* 0x001fe200078e0202 */
[----:B------:R-:W-:-:S02]  /*1d00*/  LOP3.LUT R9, R7, 0x1, RZ, 0xc0, !PT ;  /* 0x0000000107097812 */ /* 0x000fc400078ec0ff */
[----:B------:R-:W-:Y:S01]  /*1d10*/  ISETP.NE.U32.AND P5, PT, R8, 0x1, PT ;  /* 0x000000010800780c */ /* 0x000fe20003fa5070 */
[----:B------:R-:W-:Y:S01]  /*1d20*/  FADD R23, R23, R11 ;  /* 0x0000000b17177221 */ /* 0x000fe20000000000 */
[----:B------:R-:W-:Y:S02]  /*1d30*/  SEL R7, R30, RZ, P1 ;  /* 0x000000ff1e077207 */ /* 0x000fe40000800000 */
[--C-:B------:R-:W-:Y:S02]  /*1d40*/  SHF.R.U32.HI R8, RZ, 0x8, R18.reuse ;  /* 0x00000008ff087819 */ /* 0x100fe40000011612 */
[----:B------:R-:W-:Y:S02]  /*1d50*/  LOP3.LUT R10, R10, 0x1, RZ, 0xc0, !PT ;  /* 0x000000010a0a7812 */ /* 0x000fe400078ec0ff */
[----:B------:R-:W-:Y:S02]  /*1d60*/  SHF.R.U32.HI R11, RZ, 0x7, R18 ;  /* 0x00000007ff0b7819 */ /* 0x000fe40000011612 */
[----:B------:R-:W-:Y:S01]  /*1d70*/  ISETP.NE.U32.AND P1, PT, R9, 0x1, PT ;  /* 0x000000010900780c */ /* 0x000fe20003f25070 */
[----:B------:R0:W-:Y:S01]  /*1d80*/  @P4 STG.E.128 desc[UR6][R26.64], R4 ;  /* 0x000000041a004986 */ /* 0x0001e2000c101d06 */
[----:B------:R-:W-:-:S02]  /*1d90*/  LOP3.LUT R9, R8, 0x1, RZ, 0xc0, !PT ;  /* 0x0000000108097812 */ /* 0x000fc400078ec0ff */
[----:B------:R-:W-:Y:S02]  /*1da0*/  ISETP.NE.U32.AND P4, PT, R10, 0x1, PT ;  /* 0x000000010a00780c */ /* 0x000fe40003f85070 */
[----:B------:R-:W-:Y:S02]  /*1db0*/  LOP3.LUT R11, R11, 0x1, RZ, 0xc0, !PT ;  /* 0x000000010b0b7812 */ /* 0x000fe400078ec0ff */
[----:B------:R-:W-:Y:S02]  /*1dc0*/  SHF.R.U32.HI R10, RZ, 0x6, R18 ;  /* 0x00000006ff0a7819 */ /* 0x000fe40000011612 */
[----:B------:R-:W-:Y:S02]  /*1dd0*/  SEL R8, R16, RZ, P5 ;  /* 0x000000ff10087207 */ /* 0x000fe40002800000 */
[----:B------:R-:W-:Y:S02]  /*1de0*/  ISETP.NE.U32.AND P5, PT, R9, 0x1, PT ;  /* 0x000000010900780c */ /* 0x000fe40003fa5070 */
[----:B------:R-:W-:-:S02]  /*1df0*/  SEL R9, R17, RZ, P1 ;  /* 0x000000ff11097207 */ /* 0x000fc40000800000 */
[----:B------:R-:W-:Y:S02]  /*1e00*/  ISETP.NE.U32.AND P1, PT, R11, 0x1, PT ;  /* 0x000000010b00780c */ /* 0x000fe40003f25070 */
[--C-:B0-----:R-:W-:Y:S02]  /*1e10*/  SHF.R.U32.HI R4, RZ, 0x5, R18.reuse ;  /* 0x00000005ff047819 */ /* 0x101fe40000011612 */
[--C-:B------:R-:W-:Y:S02]  /*1e20*/  SHF.R.U32.HI R5, RZ, 0x4, R18.reuse ;  /* 0x00000004ff057819 */ /* 0x100fe40000011612 */
[----:B------:R-:W-:Y:S02]  /*1e30*/  LOP3.LUT R11, R10, 0x1, RZ, 0xc0, !PT ;  /* 0x000000010a0b7812 */ /* 0x000fe400078ec0ff */
[----:B------:R-:W-:Y:S02]  /*1e40*/  SHF.R.U32.HI R6, RZ, 0x3, R18 ;  /* 0x00000003ff067819 */ /* 0x000fe40000011612 */
[----:B------:R-:W-:-:S02]  /*1e50*/  LOP3.LUT R4, R4, 0x1, RZ, 0xc0, !PT ;  /* 0x0000000104047812 */ /* 0x000fc400078ec0ff */
[----:B------:R-:W-:Y:S02]  /*1e60*/  LOP3.LUT R5, R5, 0x1, RZ, 0xc0, !PT ;  /* 0x0000000105057812 */ /* 0x000fe400078ec0ff */
[----:B------:R-:W-:Y:S02]  /*1e70*/  SEL R10, R28, RZ, P4 ;  /* 0x000000ff1c0a7207 */ /* 0x000fe40002000000 */
[----:B------:R-:W-:Y:S02]  /*1e80*/  ISETP.NE.U32.AND P4, PT, R11, 0x1, PT ;  /* 0x000000010b00780c */ /* 0x000fe40003f85070 */
[----:B------:R-:W-:Y:S02]  /*1e90*/  SEL R11, R19, RZ, P5 ;  /* 0x000000ff130b7207 */ /* 0x000fe40002800000 */
[----:B------:R-:W-:Y:S02]  /*1ea0*/  LOP3.LUT R6, R6, 0x1, RZ, 0xc0, !PT ;  /* 0x0000000106067812 */ /* 0x000fe400078ec0ff */
[----:B------:R-:W-:-:S02]  /*1eb0*/  SEL R12, R12, RZ, P1 ;  /* 0x000000ff0c0c7207 */ /* 0x000fc40000800000 */
[--C-:B------:R-:W-:Y:S02]  /*1ec0*/  SHF.R.U32.HI R16, RZ, 0x2, R18.reuse ;  /* 0x00000002ff107819 */ /* 0x100fe40000011612 */
[----:B------:R-:W-:Y:S02]  /*1ed0*/  ISETP.NE.U32.AND P5, PT, R4, 0x1, PT ;  /* 0x000000010400780c */ /* 0x000fe40003fa5070 */
[----:B------:R-:W-:Y:S02]  /*1ee0*/  ISETP.NE.U32.AND P1, PT, R5, 0x1, PT ;  /* 0x000000010500780c */ /* 0x000fe40003f25070 */
[----:B------:R-:W-:Y:S01]  /*1ef0*/  SHF.R.U32.HI R18, RZ, 0x1, R18 ;  /* 0x00000001ff127819 */ /* 0x000fe20000011612 */
[--C-:B------:R-:W-:Y:S01]  /*1f00*/  IMAD.WIDE R4, R0, 0x4, R2.reuse ;  /* 0x0000000400047825 */ /* 0x100fe200078e0202 */
[----:B------:R-:W-:Y:S02]  /*1f10*/  SEL R13, R13, RZ, P4 ;  /* 0x000000ff0d0d7207 */ /* 0x000fe40002000000 */
[----:B------:R-:W-:Y:S01]  /*1f20*/  ISETP.NE.U32.AND P4, PT, R6, 0x1, PT ;  /* 0x000000010600780c */ /* 0x000fe20003f85070 */
[----:B------:R-:W-:Y:S01]  /*1f30*/  IMAD.WIDE R6, R25, 0x4, R2 ;  /* 0x0000000419067825 */ /* 0x000fe200078e0202 */
[----:B------:R-:W-:-:S02]  /*1f40*/  LOP3.LUT R16, R16, 0x1, RZ, 0xc0, !PT ;  /* 0x0000000110107812 */ /* 0x000fc400078ec0ff */
[----:B------:R-:W-:Y:S02]  /*1f50*/  LOP3.LUT R18, R18, 0x1, RZ, 0xc0, !PT ;  /* 0x0000000112127812 */ /* 0x000fe400078ec0ff */
[----:B------:R-:W-:Y:S02]  /*1f60*/  SEL R14, R14, RZ, P5 ;  /* 0x000000ff0e0e7207 */ /* 0x000fe40002800000 */
[----:B------:R-:W-:Y:S01]  /*1f70*/  SEL R15, R15, RZ, P1 ;  /* 0x000000ff0f0f7207 */ /* 0x000fe20000800000 */
[----:B------:R0:W-:Y:S01]  /*1f80*/  @P3 STG.E.128 desc[UR6][R4.64], R8 ;  /* 0x0000000804003986 */ /* 0x0001e2000c101d06 */
[----:B------:R-:W-:Y:S02]  /*1f90*/  ISETP.NE.U32.AND P1, PT, R16, 0x1, PT ;  /* 0x000000011000780c */ /* 0x000fe40003f25070 */
[----:B------:R-:W-:Y:S01]  /*1fa0*/  ISETP.NE.U32.AND P3, PT, R18, 0x1, PT ;  /* 0x000000011200780c */ /* 0x000fe20003f65070 */
[----:B------:R0:W-:Y:S01]  /*1fb0*/  @P2 STG.E.128 desc[UR6][R6.64], R12 ;  /* 0x0000000c06002986 */ /* 0x0001e2000c101d06 */
[----:B------:R-:W-:Y:S01]  /*1fc0*/  IMAD.WIDE R2, R24, 0x4, R2 ;  /* 0x0000000418027825 */ /* 0x000fe200078e0202 */
[----:B------:R-:W-:-:S02]  /*1fd0*/  SEL R23, R23, RZ, P6 ;  /* 0x000000ff17177207 */ /* 0x000fc40003000000 */
[----:B------:R-:W-:Y:S02]  /*1fe0*/  SEL R20, R20, RZ, P4 ;  /* 0x000000ff14147207 */ /* 0x000fe40002000000 */
[----:B------:R-:W-:Y:S02]  /*1ff0*/  SEL R21, R21, RZ, P1 ;  /* 0x000000ff15157207 */ /* 0x000fe40000800000 */
[----:B------:R-:W-:Y:S01]  /*2000*/  SEL R22, R22, RZ, P3 ;  /* 0x000000ff16167207 */ /* 0x000fe20001800000 */
[----:B0-----:R-:W-:Y:S06]  /*2010*/  @!P0 EXIT ;  /* 0x000000000000894d */ /* 0x001fec0003800000 */
[----:B------:R-:W-:Y:S01]  /*2020*/  STG.E.128 desc[UR6][R2.64], R20 ;  /* 0x0000001402007986 */ /* 0x000fe2000c101d06 */
[----:B------:R-:W-:Y:S05]  /*2030*/  EXIT ;  /* 0x000000000000794d */ /* 0x000fea0003800000 */
.L_x_0:
[----:B------:R-:W-:-:S00]  /*2040*/  BRA `(.L_x_0) ;  /* 0xfffffffc00fc7947 */ /* 0x000fc0000383ffff */
[----:B------:R-:W-:-:S00]  /*2050*/  NOP ;  /* 0x0000000000007918 */ /* 0x000fc00000000000 */
        /* <DEDUP_REMOVED lines=10> */
.L_x_1:


//--------------------- .nv.shared.triton_poi_fused_convolution_relu_10 --------------------------
	.section	.nv.shared.triton_poi_fused_convolution_relu_10,"aw",@nobits
	.sectionflags	@""
	.align	16
	.zero		1024


//--------------------- .nv.constant0.triton_poi_fused_convolution_relu_10 --------------------------
	.section	.nv.constant0.triton_poi_fused_convolution_relu_10,"a",@progbits
	.sectionflags	@""
	.align	4
.nv.constant0.triton_poi_fused_convolution_relu_10:
	.zero		568
